	.headerflags	@"EF_CUDA_TEXMODE_UNIFIED EF_CUDA_64BIT_ADDRESS EF_CUDA_ACCELERATORS EF_CUDA_SM90 EF_CUDA_VIRTUAL_SM(EF_CUDA_SM90)"
	.elftype	@"ET_EXEC"


//--------------------- .nv.info                  --------------------------
	.section	.nv.info,"",@"SHT_CUDA_INFO"
	.align	4


	//----- nvinfo : EIATTR_REGCOUNT
	.align		4
        /*0000*/ 	.byte	0x04, 0x2f
        /*0002*/ 	.short	(.L_1 - .L_0)
	.align		4
.L_0:
        /*0004*/ 	.word	index@(triton_poi_fused_relu_threshold_backward_2)
        /*0008*/ 	.word	0x00000012


	//----- nvinfo : EIATTR_MIN_STACK_SIZE
	.align		4
.L_1:
        /*000c*/ 	.byte	0x04, 0x12
        /*000e*/ 	.short	(.L_3 - .L_2)
	.align		4
.L_2:
        /*0010*/ 	.word	index@(triton_poi_fused_relu_threshold_backward_2)
        /*0014*/ 	.word	0x00000000


	//----- nvinfo : EIATTR_FRAME_SIZE
	.align		4
.L_3:
        /*0018*/ 	.byte	0x04, 0x11
        /*001a*/ 	.short	(.L_5 - .L_4)
	.align		4
.L_4:
        /*001c*/ 	.word	index@(triton_poi_fused_relu_threshold_backward_2)
        /*0020*/ 	.word	0x00000000


	//----- nvinfo : EIATTR_MIN_STACK_SIZE
	.align		4
.L_5:
        /*0024*/ 	.byte	0x04, 0x12
        /*0026*/ 	.short	(.L_7 - .L_6)
	.align		4
.L_6:
        /*0028*/ 	.word	index@(triton_poi_fused_relu_threshold_backward_2)
        /*002c*/ 	.word	0x00000000
.L_7:


//--------------------- .nv.info.triton_poi_fused_relu_threshold_backward_2 --------------------------
	.section	.nv.info.triton_poi_fused_relu_threshold_backward_2,"",@"SHT_CUDA_INFO"
	.sectionflags	@""
	.align	4


	//----- nvinfo : EIATTR_CUDA_API_VERSION
	.align		4
        /*0000*/ 	.byte	0x04, 0x37
        /*0002*/ 	.short	(.L_9 - .L_8)
.L_8:
        /*0004*/ 	.word	0x0000007c


	//----- nvinfo : EIATTR_KPARAM_INFO
	.align		4
.L_9:
        /*0008*/ 	.byte	0x04, 0x17
        /*000a*/ 	.short	(.L_11 - .L_10)
.L_10:
        /*000c*/ 	.word	0x00000000
        /*0010*/ 	.short	0x0003
        /*0012*/ 	.short	0x0018
        /*0014*/ 	.byte	0x00, 0xf0, 0x11, 0x00


	//----- nvinfo : EIATTR_KPARAM_INFO
	.align		4
.L_11:
        /*0018*/ 	.byte	0x04, 0x17
        /*001a*/ 	.short	(.L_13 - .L_12)
.L_12:
        /*001c*/ 	.word	0x00000000
        /*0020*/ 	.short	0x0002
        /*0022*/ 	.short	0x0010
        /*0024*/ 	.byte	0x00, 0xf4, 0x21, 0x00


	//----- nvinfo : EIATTR_KPARAM_INFO
	.align		4
.L_13:
        /*0028*/ 	.byte	0x04, 0x17
        /*002a*/ 	.short	(.L_15 - .L_14)
.L_14:
        /*002c*/ 	.word	0x00000000
        /*0030*/ 	.short	0x0001
        /*0032*/ 	.short	0x0008
        /*0034*/ 	.byte	0x00, 0xf4, 0x21, 0x00


	//----- nvinfo : EIATTR_KPARAM_INFO
	.align		4
.L_15:
        /*0038*/ 	.byte	0x04, 0x17
        /*003a*/ 	.short	(.L_17 - .L_16)
.L_16:
        /*003c*/ 	.word	0x00000000
        /*0040*/ 	.short	0x0000
        /*0042*/ 	.short	0x0000
        /*0044*/ 	.byte	0x00, 0xf4, 0x21, 0x00


	//----- nvinfo : EIATTR_SPARSE_MMA_MASK
	.align		4
.L_17:
        /*0048*/ 	.byte	0x03, 0x50
        /*004a*/ 	.short	0x0000


	//----- nvinfo : EIATTR_MAXREG_COUNT
	.align		4
        /*004c*/ 	.byte	0x03, 0x1b
        /*004e*/ 	.short	0x00ff


	//----- nvinfo : EIATTR_EXIT_INSTR_OFFSETS
	.align		4
        /*0050*/ 	.byte	0x04, 0x1c
        /*0052*/ 	.short	(.L_19 - .L_18)


	//   ....[0]....
.L_18:
        /*0054*/ 	.word	0x00000360


	//   ....[1]....
        /*0058*/ 	.word	0x00000380


	//----- nvinfo : EIATTR_REQNTID
	.align		4
.L_19:
        /*005c*/ 	.byte	0x04, 0x10
        /*005e*/ 	.short	(.L_21 - .L_20)
.L_20:
        /*0060*/ 	.word	0x00000080
        /*0064*/ 	.word	0x00000001
        /*0068*/ 	.word	0x00000001


	//----- nvinfo : EIATTR_CBANK_PARAM_SIZE
	.align		4
.L_21:
        /*006c*/ 	.byte	0x03, 0x19
        /*006e*/ 	.short	0x001c


	//----- nvinfo : EIATTR_PARAM_CBANK
	.align		4
        /*0070*/ 	.byte	0x04, 0x0a
        /*0072*/ 	.short	(.L_23 - .L_22)
	.align		4
.L_22:
        /*0074*/ 	.word	index@(.nv.constant0.triton_poi_fused_relu_threshold_backward_2)
        /*0078*/ 	.short	0x0210
        /*007a*/ 	.short	0x001c


	//----- nvinfo : EIATTR_SW_WAR
	.align		4
.L_23:
        /*007c*/ 	.byte	0x04, 0x36
        /*007e*/ 	.short	(.L_25 - .L_24)
.L_24:
        /*0080*/ 	.word	0x00000008
.L_25:


//--------------------- .nv.callgraph             --------------------------
	.section	.nv.callgraph,"",@"SHT_CUDA_CALLGRAPH"
	.align	4
	.sectionentsize	8
	.align		4
        /*0000*/ 	.word	0x00000000
	.align		4
        /*0004*/ 	.word	0xffffffff
	.align		4
        /*0008*/ 	.word	0x00000000
	.align		4
        /*000c*/ 	.word	0xfffffffe
	.align		4
        /*0010*/ 	.word	0x00000000
	.align		4
        /*0014*/ 	.word	0xfffffffd
	.align		4
        /*0018*/ 	.word	0x00000000
	.align		4
        /*001c*/ 	.word	0xfffffffc


//--------------------- .text.triton_poi_fused_relu_threshold_backward_2 --------------------------
	.section	.text.triton_poi_fused_relu_threshold_backward_2,"ax",@progbits
	.align	128
        .global         triton_poi_fused_relu_threshold_backward_2
        .type           triton_poi_fused_relu_threshold_backward_2,@function
        .size           triton_poi_fused_relu_threshold_backward_2,(.L_x_1 - triton_poi_fused_relu_threshold_backward_2)
        .other          triton_poi_fused_relu_threshold_backward_2,@"STO_CUDA_ENTRY STV_DEFAULT"
triton_poi_fused_relu_threshold_backward_2:
.text.triton_poi_fused_relu_threshold_backward_2:
[----:B------:R-:W0:Y:S02]  /*0000*/  LDC R1, c[0x0][0x28] ;  /* 0x00000a00ff017b82 */ /* 0x000e240000000800 */
[----:B------:R-:W1:Y:S01]  /*0010*/  S2R R0, SR_TID.X ;  /* 0x0000000000007919 */ /* 0x000e620000002100 */
[----:B------:R-:W2:Y:S01]  /*0020*/  LDC.64 R2, c[0x0][0x210] ;  /* 0x00008400ff027b82 */ /* 0x000ea20000000a00 */
[----:B------:R-:W-:Y:S02]  /*0030*/  CS2R R12, SRZ ;  /* 0x00000000000c7805 */ /* 0x000fe4000001ff00 */
[----:B------:R-:W-:Y:S01]  /*0040*/  CS2R R6, SRZ ;  /* 0x0000000000067805 */ /* 0x000fe2000001ff00 */
[----:B------:R-:W3:Y:S01]  /*0050*/  S2R R11, SR_CTAID.X ;  /* 0x00000000000b7919 */ /* 0x000ee20000002500 */
[----:B------:R-:W-:Y:S01]  /*0060*/  IMAD.MOV.U32 R10, RZ, RZ, RZ ;  /* 0x000000ffff0a7224 */ /* 0x000fe200078e00ff */
[----:B------:R-:W-:Y:S01]  /*0070*/  ULDC.64 UR4, c[0x0][0x208] ;  /* 0x0000820000047ab9 */ /* 0x000fe20000000a00 */
[----:B------:R-:W-:Y:S01]  /*0080*/  IMAD.MOV.U32 R15, RZ, RZ, RZ ;  /* 0x000000ffff0f7224 */ /* 0x000fe200078e00ff */
[----:B------:R-:W-:Y:S01]  /*0090*/  ULDC.64 UR6, c[0x0][0x220] ;  /* 0x0000880000067ab9 */ /* 0x000fe20000000a00 */
[----:B------:R-:W4:Y:S01]  /*00a0*/  LDC.64 R8, c[0x0][0x218] ;  /* 0x00008600ff087b82 */ /* 0x000f220000000a00 */
[----:B-1----:R-:W-:-:S05]  /*00b0*/  IMAD.SHL.U32 R0, R0, 0x4, RZ ;  /* 0x0000000400007824 */ /* 0x002fca00078e00ff */
[----:B------:R-:W-:-:S05]  /*00c0*/  LOP3.LUT R0, R0, 0x1fc, RZ, 0xc0, !PT ;  /* 0x000001fc00007812 */ /* 0x000fca00078ec0ff */
[----:B---3--:R-:W-:-:S04]  /*00d0*/  IMAD R11, R11, 0x200, R0 ;  /* 0x000002000b0b7824 */ /* 0x008fc800078e0200 */
[C---:B------:R-:W-:Y:S01]  /*00e0*/  IMAD.HI R0, R11.reuse, 0x4a4dc96f, RZ ;  /* 0x4a4dc96f0b007827 */ /* 0x040fe200078e02ff */
[----:B------:R-:W-:-:S03]  /*00f0*/  ISETP.GE.AND P0, PT, R11, 0xdc80, PT ;  /* 0x0000dc800b00780c */ /* 0x000fc60003f06270 */
[----:B--2---:R-:W-:Y:S01]  /*0100*/  IMAD.WIDE R2, R11, 0x4, R2 ;  /* 0x000000040b027825 */ /* 0x004fe200078e0202 */
[----:B------:R-:W-:-:S04]  /*0110*/  SHF.R.U32.HI R5, RZ, 0x1f, R0 ;  /* 0x0000001fff057819 */ /* 0x000fc80000011600 */
[----:B------:R-:W-:Y:S02]  /*0120*/  LEA.HI.SX32 R0, R0, R5, 0x17 ;  /* 0x0000000500007211 */ /* 0x000fe400078fbaff */
[----:B------:R-:W-:-:S03]  /*0130*/  CS2R R4, SRZ ;  /* 0x0000000000047805 */ /* 0x000fc6000001ff00 */
[----:B----4-:R-:W-:-:S03]  /*0140*/  IMAD.WIDE R8, R0, 0x4, R8 ;  /* 0x0000000400087825 */ /* 0x010fc600078e0208 */
[----:B------:R-:W2:Y:S04]  /*0150*/  @!P0 LDG.E.128 R4, desc[UR4][R2.64] ;  /* 0x0000000402048981 */ /* 0x000ea8000c1e1d00 */
[----:B------:R-:W2:Y:S04]  /*0160*/  @!P0 LDG.E.EL R13, desc[UR4][R8.64] ;  /* 0x00000004080d8981 */ /* 0x000ea8000c2e1900 */
[----:B------:R-:W3:Y:S04]  /*0170*/  @!P0 LDG.E.EL R10, desc[UR4][R8.64] ;  /* 0x00000004080a8981 */ /* 0x000ee8000c2e1900 */
[----:B------:R-:W4:Y:S04]  /*0180*/  @!P0 LDG.E.EL R15, desc[UR4][R8.64] ;  /* 0x00000004080f8981 */ /* 0x000f28000c2e1900 */
[----:B------:R-:W5:Y:S01]  /*0190*/  @!P0 LDG.E.EL R12, desc[UR4][R8.64] ;  /* 0x00000004080c8981 */ /* 0x000f62000c2e1900 */
[----:B------:R-:W-:-:S04]  /*01a0*/  IMAD R11, R0, -0x6e4, R11 ;  /* 0xfffff91c000b7824 */ /* 0x000fc800078e020b */
[----:B------:R-:W-:Y:S01]  /*01b0*/  IMAD R11, R0, 0x700, R11 ;  /* 0x00000700000b7824 */ /* 0x000fe200078e020b */
[----:B--2---:R-:W-:Y:S01]  /*01c0*/  FSETP.GEU.AND P4, PT, R4, -R13, PT ;  /* 0x8000000d0400720b */ /* 0x004fe20003f8e000 */
[----:B------:R-:W-:Y:S01]  /*01d0*/  FADD R4, R13, R4 ;  /* 0x000000040d047221 */ /* 0x000fe20000000000 */
[----:B---3--:R-:W-:Y:S01]  /*01e0*/  FSETP.GEU.AND P3, PT, R5, -R10, PT ;  /* 0x8000000a0500720b */ /* 0x008fe20003f6e000 */
[----:B------:R-:W-:-:S03]  /*01f0*/  FADD R5, R10, R5 ;  /* 0x000000050a057221 */ /* 0x000fc60000000000 */
[----:B------:R-:W-:Y:S02]  /*0200*/  FSEL R4, R4, RZ, P4 ;  /* 0x000000ff04047208 */ /* 0x000fe40002000000 */
[----:B----4-:R-:W-:Y:S01]  /*0210*/  FSETP.GEU.AND P2, PT, R6, -R15, PT ;  /* 0x8000000f0600720b */ /* 0x010fe20003f4e000 */
[----:B------:R-:W-:Y:S01]  /*0220*/  FADD R6, R15, R6 ;  /* 0x000000060f067221 */ /* 0x000fe20000000000 */
[----:B------:R-:W-:Y:S01]  /*0230*/  FSEL R5, R5, RZ, P3 ;  /* 0x000000ff05057208 */ /* 0x000fe20001800000 */
[----:B-----5:R-:W-:Y:S01]  /*0240*/  FADD R0, R12, R7 ;  /* 0x000000070c007221 */ /* 0x020fe20000000000 */
[----:B------:R-:W-:Y:S02]  /*0250*/  FSETP.GEU.AND P1, PT, R7, -R12, PT ;  /* 0x8000000c0700720b */ /* 0x000fe40003f2e000 */
[----:B------:R-:W-:Y:S02]  /*0260*/  FSEL R6, R6, RZ, P2 ;  /* 0x000000ff06067208 */ /* 0x000fe40001000000 */
[----:B------:R-:W-:-:S02]  /*0270*/  FSEL R7, R0, RZ, P1 ;  /* 0x000000ff00077208 */ /* 0x000fc40000800000 */
[----:B------:R-:W-:Y:S02]  /*0280*/  FSETP.GTU.AND P3, PT, R5, RZ, PT ;  /* 0x000000ff0500720b */ /* 0x000fe40003f6c000 */
[----:B------:R-:W-:Y:S01]  /*0290*/  FSETP.GTU.AND P4, PT, R4, RZ, PT ;  /* 0x000000ff0400720b */ /* 0x000fe20003f8c000 */
[----:B------:R1:W-:Y:S01]  /*02a0*/  @!P0 STG.E.128 desc[UR4][R2.64], R4 ;  /* 0x0000000402008986 */ /* 0x0003e2000c101d04 */
[----:B------:R-:W-:Y:S02]  /*02b0*/  FSETP.GTU.AND P2, PT, R6, RZ, PT ;  /* 0x000000ff0600720b */ /* 0x000fe40003f4c000 */
[----:B------:R-:W-:Y:S02]  /*02c0*/  FSETP.GTU.AND P1, PT, R7, RZ, PT ;  /* 0x000000ff0700720b */ /* 0x000fe40003f2c000 */
[----:B------:R-:W-:Y:S02]  /*02d0*/  SEL R9, RZ, 0x1, P3 ;  /* 0x00000001ff097807 */ /* 0x000fe40001800000 */
[----:B------:R-:W-:-:S02]  /*02e0*/  SEL R0, RZ, 0x1, P4 ;  /* 0x00000001ff007807 */ /* 0x000fc40002000000 */
[----:B------:R-:W-:Y:S02]  /*02f0*/  SEL R10, RZ, 0x1, P2 ;  /* 0x00000001ff0a7807 */ /* 0x000fe40001000000 */
[----:B------:R-:W-:Y:S02]  /*0300*/  SEL R13, RZ, 0x1, P1 ;  /* 0x00000001ff0d7807 */ /* 0x000fe40000800000 */
[----:B------:R-:W-:Y:S02]  /*0310*/  IADD3 R8, P1, R11, UR6, RZ ;  /* 0x000000060b087c10 */ /* 0x000fe4000ff3e0ff */
[----:B------:R-:W-:Y:S02]  /*0320*/  PRMT R0, R0, 0x3340, R9 ;  /* 0x0000334000007816 */ /* 0x000fe40000000009 */
[----:B------:R-:W-:Y:S02]  /*0330*/  PRMT R13, R10, 0x3340, R13 ;  /* 0x000033400a0d7816 */ /* 0x000fe4000000000d */
[----:B------:R-:W-:-:S02]  /*0340*/  LEA.HI.X.SX32 R9, R11, UR7, 0x1, P1 ;  /* 0x000000070b097c11 */ /* 0x000fc400088f0eff */
[----:B------:R-:W-:Y:S01]  /*0350*/  PRMT R13, R0, 0x5410, R13 ;  /* 0x00005410000d7816 */ /* 0x000fe2000000000d */
[----:B-1----:R-:W-:Y:S06]  /*0360*/  @P0 EXIT ;  /* 0x000000000000094d */ /* 0x002fec0003800000 */
[----:B------:R-:W-:Y:S01]  /*0370*/  STG.E desc[UR4][R8.64], R13 ;  /* 0x0000000d08007986 */ /* 0x000fe2000c101904 */
[----:B------:R-:W-:Y:S05]  /*0380*/  EXIT ;  /* 0x000000000000794d */ /* 0x000fea0003800000 */
.L_x_0:
[----:B------:R-:W-:-:S00]  /*0390*/  BRA `(.L_x_0) ;  /* 0xfffffffc00fc7947 */ /* 0x000fc0000383ffff */
[----:B------:R-:W-:-:S00]  /*03a0*/  NOP ;  /* 0x0000000000007918 */ /* 0x000fc00000000000 */
        /* <DEDUP_REMOVED lines=13> */
.L_x_1:


//--------------------- .nv.constant0.triton_poi_fused_relu_threshold_backward_2 --------------------------
	.section	.nv.constant0.triton_poi_fused_relu_threshold_backward_2,"a",@progbits
	.sectionflags	@""
	.align	4
.nv.constant0.triton_poi_fused_relu_threshold_backward_2:
	.zero		556
